//
// Generated by NVIDIA NVVM Compiler
//
// Compiler Build ID: CL-36424714
// Cuda compilation tools, release 13.0, V13.0.88
// Based on NVVM 20.0.0
//

.version 9.0
.target sm_100
.address_size 64

	// .globl	_Z6vecSumPKiS0_Pii

.visible .entry _Z6vecSumPKiS0_Pii(
	.param .u64 .ptr .align 1 _Z6vecSumPKiS0_Pii_param_0,
	.param .u64 .ptr .align 1 _Z6vecSumPKiS0_Pii_param_1,
	.param .u64 .ptr .align 1 _Z6vecSumPKiS0_Pii_param_2,
	.param .u32 _Z6vecSumPKiS0_Pii_param_3
)
{
	.reg .pred 	%p<2>;
	.reg .b32 	%r<9>;
	.reg .b64 	%rd<11>;

	ld.param.u64 	%rd1, [_Z6vecSumPKiS0_Pii_param_0];
	ld.param.u64 	%rd2, [_Z6vecSumPKiS0_Pii_param_1];
	ld.param.u64 	%rd3, [_Z6vecSumPKiS0_Pii_param_2];
	ld.param.u32 	%r2, [_Z6vecSumPKiS0_Pii_param_3];
	mov.u32 	%r3, %ctaid.x;
	mov.u32 	%r4, %ntid.x;
	mov.u32 	%r5, %tid.x;
	mad.lo.s32 	%r1, %r3, %r4, %r5;
	setp.ge.s32 	%p1, %r1, %r2;
	@%p1 bra 	$L__BB0_2;
	cvta.to.global.u64 	%rd4, %rd1;
	cvta.to.global.u64 	%rd5, %rd2;
	cvta.to.global.u64 	%rd6, %rd3;
	mul.wide.s32 	%rd7, %r1, 4;
	add.s64 	%rd8, %rd4, %rd7;
	ld.global.u32 	%r6, [%rd8];
	add.s64 	%rd9, %rd5, %rd7;
	ld.global.u32 	%r7, [%rd9];
	add.s32 	%r8, %r7, %r6;
	add.s64 	%rd10, %rd6, %rd7;
	st.global.u32 	[%rd10], %r8;
$L__BB0_2:
	ret;

}


// ===== COMPILED SASS (sm_100) =====

	.target	sm_100

	.elftype	@"ET_EXEC"


//--------------------- .note.nv.tkinfo           --------------------------
	.section	.note.nv.tkinfo,"",@"SHT_NOTE"
	.sectionflags	@"SHF_NOTE_NV_TKINFO"
	.tkinfo
        /*0018*/ 	.word	0x00000002
        /*0030*/ 	.string	""
        /*0030*/ 	.string	"ptxas"
        /*0030*/ 	.string	"Cuda compilation tools, release 13.0, V13.0.88"
        /*0030*/ 	.string	"Build cuda_13.0.r13.0/compiler.36424714_0"
        /*0030*/ 	.string	"-arch sm_100 -m 64 "



//--------------------- .note.nv.cuinfo           --------------------------
	.section	.note.nv.cuinfo,"",@"SHT_NOTE"
	.sectionflags	@"SHF_NOTE_NV_CUINFO"
        /*0018*/ 	.short	0x0002
        /*001a*/ 	.short	0x0064
        /*001c*/ 	.short	0x0082
	.zero		2


//--------------------- .nv.info                  --------------------------
	.section	.nv.info,"",@"SHT_CUDA_INFO"
	.align	4


	//----- nvinfo : EIATTR_REGCOUNT
	.align		4
        /*0000*/ 	.byte	0x04, 0x2f
        /*0002*/ 	.short	(.L_1 - .L_0)
	.align		4
.L_0:
        /*0004*/ 	.word	index@(_Z6vecSumPKiS0_Pii)
        /*0008*/ 	.word	0x0000000c


	//----- nvinfo : EIATTR_FRAME_SIZE
	.align		4
.L_1:
        /*000c*/ 	.byte	0x04, 0x11
        /*000e*/ 	.short	(.L_3 - .L_2)
	.align		4
.L_2:
        /*0010*/ 	.word	index@(_Z6vecSumPKiS0_Pii)
        /*0014*/ 	.word	0x00000000


	//----- nvinfo : EIATTR_MIN_STACK_SIZE
	.align		4
.L_3:
        /*0018*/ 	.byte	0x04, 0x12
        /*001a*/ 	.short	(.L_5 - .L_4)
	.align		4
.L_4:
        /*001c*/ 	.word	index@(_Z6vecSumPKiS0_Pii)
        /*0020*/ 	.word	0x00000000
.L_5:


//--------------------- .nv.compat                --------------------------
	.section	.nv.compat,"",@"SHT_CUDA_COMPAT_INFO"
	.align	4
        /*0000*/ 	.byte	0x02, 0x09, 0x00, 0x00, 0x02, 0x02, 0x01, 0x00, 0x02, 0x05, 0x05, 0x00, 0x03, 0x07, 0x01, 0x01
        /*0010*/ 	.byte	0x02, 0x03, 0x00, 0x00, 0x02, 0x06, 0x01, 0x00, 0x04, 0x0b, 0x08, 0x00, 0x09, 0x00, 0x00, 0x00
        /*0020*/ 	.byte	0x00, 0x00, 0x00, 0x00


//--------------------- .nv.info._Z6vecSumPKiS0_Pii --------------------------
	.section	.nv.info._Z6vecSumPKiS0_Pii,"",@"SHT_CUDA_INFO"
	.sectionflags	@""
	.align	4


	//----- nvinfo : EIATTR_CUDA_API_VERSION
	.align		4
        /*0000*/ 	.byte	0x04, 0x37
        /*0002*/ 	.short	(.L_7 - .L_6)
.L_6:
        /*0004*/ 	.word	0x00000082


	//----- nvinfo : EIATTR_KPARAM_INFO
	.align		4
.L_7:
        /*0008*/ 	.byte	0x04, 0x17
        /*000a*/ 	.short	(.L_9 - .L_8)
.L_8:
        /*000c*/ 	.word	0x00000000
        /*0010*/ 	.short	0x0003
        /*0012*/ 	.short	0x0018
        /*0014*/ 	.byte	0x00, 0xf0, 0x11, 0x00


	//----- nvinfo : EIATTR_KPARAM_INFO
	.align		4
.L_9:
        /*0018*/ 	.byte	0x04, 0x17
        /*001a*/ 	.short	(.L_11 - .L_10)
.L_10:
        /*001c*/ 	.word	0x00000000
        /*0020*/ 	.short	0x0002
        /*0022*/ 	.short	0x0010
        /*0024*/ 	.byte	0x00, 0xf5, 0x21, 0x00


	//----- nvinfo : EIATTR_KPARAM_INFO
	.align		4
.L_11:
        /*0028*/ 	.byte	0x04, 0x17
        /*002a*/ 	.short	(.L_13 - .L_12)
.L_12:
        /*002c*/ 	.word	0x00000000
        /*0030*/ 	.short	0x0001
        /*0032*/ 	.short	0x0008
        /*0034*/ 	.byte	0x00, 0xf5, 0x21, 0x00


	//----- nvinfo : EIATTR_KPARAM_INFO
	.align		4
.L_13:
        /*0038*/ 	.byte	0x04, 0x17
        /*003a*/ 	.short	(.L_15 - .L_14)
.L_14:
        /*003c*/ 	.word	0x00000000
        /*0040*/ 	.short	0x0000
        /*0042*/ 	.short	0x0000
        /*0044*/ 	.byte	0x00, 0xf5, 0x21, 0x00


	//----- nvinfo : EIATTR_SPARSE_MMA_MASK
	.align		4
.L_15:
        /*0048*/ 	.byte	0x03, 0x50
        /*004a*/ 	.short	0x0000


	//----- nvinfo : EIATTR_MAXREG_COUNT
	.align		4
        /*004c*/ 	.byte	0x03, 0x1b
        /*004e*/ 	.short	0x00ff


	//----- nvinfo : EIATTR_MERCURY_ISA_VERSION
	.align		4
        /*0050*/ 	.byte	0x03, 0x5f
        /*0052*/ 	.short	0x0101


	//----- nvinfo : EIATTR_VRC_CTA_INIT_COUNT
	.align		4
        /*0054*/ 	.byte	0x02, 0x4a
	.zero		1
	.zero		1


	//----- nvinfo : EIATTR_EXIT_INSTR_OFFSETS
	.align		4
        /*0058*/ 	.byte	0x04, 0x1c
        /*005a*/ 	.short	(.L_17 - .L_16)


	//   ....[0]....
.L_16:
        /*005c*/ 	.word	0x00000070


	//   ....[1]....
        /*0060*/ 	.word	0x00000130


	//----- nvinfo : EIATTR_CBANK_PARAM_SIZE
	.align		4
.L_17:
        /*0064*/ 	.byte	0x03, 0x19
        /*0066*/ 	.short	0x001c


	//----- nvinfo : EIATTR_PARAM_CBANK
	.align		4
        /*0068*/ 	.byte	0x04, 0x0a
        /*006a*/ 	.short	(.L_19 - .L_18)
	.align		4
.L_18:
        /*006c*/ 	.word	index@(.nv.constant0._Z6vecSumPKiS0_Pii)
        /*0070*/ 	.short	0x0380
        /*0072*/ 	.short	0x001c


	//----- nvinfo : EIATTR_SW_WAR
	.align		4
.L_19:
        /*0074*/ 	.byte	0x04, 0x36
        /*0076*/ 	.short	(.L_21 - .L_20)
.L_20:
        /*0078*/ 	.word	0x00000008
.L_21:


//--------------------- .nv.callgraph             --------------------------
	.section	.nv.callgraph,"",@"SHT_CUDA_CALLGRAPH"
	.align	4
	.sectionentsize	8
	.align		4
        /*0000*/ 	.word	0x00000000
	.align		4
        /*0004*/ 	.word	0xffffffff
	.align		4
        /*0008*/ 	.word	0x00000000
	.align		4
        /*000c*/ 	.word	0xfffffffe
	.align		4
        /*0010*/ 	.word	0x00000000
	.align		4
        /*0014*/ 	.word	0xfffffffd
	.align		4
        /*0018*/ 	.word	0x00000000
	.align		4
        /*001c*/ 	.word	0xfffffffc


//--------------------- .text._Z6vecSumPKiS0_Pii  --------------------------
	.section	.text._Z6vecSumPKiS0_Pii,"ax",@progbits
	.align	128
        .global         _Z6vecSumPKiS0_Pii
        .type           _Z6vecSumPKiS0_Pii,@function
        .size           _Z6vecSumPKiS0_Pii,(.L_x_1 - _Z6vecSumPKiS0_Pii)
        .other          _Z6vecSumPKiS0_Pii,@"STO_CUDA_ENTRY STV_DEFAULT"
_Z6vecSumPKiS0_Pii:
.text._Z6vecSumPKiS0_Pii:
[----:B------:R-:W-:Y:S01]  /*0000*/  LDC R1, c[0x0][0x37c] ;  /* 0x0000df00ff017b82 */ /* 0x000fe20000000800 */
[----:B------:R-:W0:Y:S07]  /*0010*/  S2R R0, SR_TID.X ;  /* 0x0000000000007919 */ /* 0x000e2e0000002100 */
[----:B------:R-:W0:Y:S01]  /*0020*/  S2UR UR4, SR_CTAID.X ;  /* 0x00000000000479c3 */ /* 0x000e220000002500 */
[----:B------:R-:W1:Y:S07]  /*0030*/  LDCU UR5, c[0x0][0x398] ;  /* 0x00007300ff0577ac */ /* 0x000e6e0008000800 */
[----:B------:R-:W0:Y:S02]  /*0040*/  LDC R9, c[0x0][0x360] ;  /* 0x0000d800ff097b82 */ /* 0x000e240000000800 */
[----:B0-----:R-:W-:-:S05]  /*0050*/  IMAD R9, R9, UR4, R0 ;  /* 0x0000000409097c24 */ /* 0x001fca000f8e0200 */
[----:B-1----:R-:W-:-:S13]  /*0060*/  ISETP.GE.AND P0, PT, R9, UR5, PT ;  /* 0x0000000509007c0c */ /* 0x002fda000bf06270 */
[----:B------:R-:W-:Y:S05]  /*0070*/  @P0 EXIT ;  /* 0x000000000000094d */ /* 0x000fea0003800000 */
[----:B------:R-:W0:Y:S01]  /*0080*/  LDC.64 R2, c[0x0][0x380] ;  /* 0x0000e000ff027b82 */ /* 0x000e220000000a00 */
[----:B------:R-:W1:Y:S07]  /*0090*/  LDCU.64 UR4, c[0x0][0x358] ;  /* 0x00006b00ff0477ac */ /* 0x000e6e0008000a00 */
[----:B------:R-:W2:Y:S08]  /*00a0*/  LDC.64 R4, c[0x0][0x388] ;  /* 0x0000e200ff047b82 */ /* 0x000eb00000000a00 */
[----:B------:R-:W3:Y:S01]  /*00b0*/  LDC.64 R6, c[0x0][0x390] ;  /* 0x0000e400ff067b82 */ /* 0x000ee20000000a00 */
[----:B0-----:R-:W-:-:S06]  /*00c0*/  IMAD.WIDE R2, R9, 0x4, R2 ;  /* 0x0000000409027825 */ /* 0x001fcc00078e0202 */
[----:B-1----:R-:W4:Y:S01]  /*00d0*/  LDG.E R2, desc[UR4][R2.64] ;  /* 0x0000000402027981 */ /* 0x002f22000c1e1900 */
[----:B--2---:R-:W-:-:S06]  /*00e0*/  IMAD.WIDE R4, R9, 0x4, R4 ;  /* 0x0000000409047825 */ /* 0x004fcc00078e0204 */
[----:B------:R-:W4:Y:S01]  /*00f0*/  LDG.E R5, desc[UR4][R4.64] ;  /* 0x0000000404057981 */ /* 0x000f22000c1e1900 */
[----:B---3--:R-:W-:Y:S01]  /*0100*/  IMAD.WIDE R6, R9, 0x4, R6 ;  /* 0x0000000409067825 */ /* 0x008fe200078e0206 */
[----:B----4-:R-:W-:-:S05]  /*0110*/  IADD3 R9, PT, PT, R2, R5, RZ ;  /* 0x0000000502097210 */ /* 0x010fca0007ffe0ff */
[----:B------:R-:W-:Y:S01]  /*0120*/  STG.E desc[UR4][R6.64], R9 ;  /* 0x0000000906007986 */ /* 0x000fe2000c101904 */
[----:B------:R-:W-:Y:S05]  /*0130*/  EXIT ;  /* 0x000000000000794d */ /* 0x000fea0003800000 */
.L_x_0:
[----:B------:R-:W-:-:S00]  /*0140*/  BRA `(.L_x_0) ;  /* 0xfffffffc00fc7947 */ /* 0x000fc0000383ffff */
[----:B------:R-:W-:-:S00]  /*0150*/  NOP ;  /* 0x0000000000007918 */ /* 0x000fc00000000000 */
        /* <DEDUP_REMOVED lines=10> */
.L_x_1:


//--------------------- .nv.shared.reserved.0     --------------------------
	.section	.nv.shared.reserved.0,"aw",@nobits
	.weak		__nv_reservedSMEM_offset_0_alias
	.size		__nv_reservedSMEM_offset_0_alias, 0, 64
	.other		__nv_reservedSMEM_offset_0_alias,@"STO_CUDA_RESERVED_SHARED STV_DEFAULT"
__nv_reservedSMEM_offset_0_alias:
	.zero		0
	.zero		64


//--------------------- .nv.constant0._Z6vecSumPKiS0_Pii --------------------------
	.section	.nv.constant0._Z6vecSumPKiS0_Pii,"a",@progbits
	.sectionflags	@""
	.align	4
.nv.constant0._Z6vecSumPKiS0_Pii:
	.zero		924


//--------------------- SYMBOLS --------------------------

	.type		.nv.reservedSmem.offset0,@object
	.size		.nv.reservedSmem.offset0,0x4
